	.headerflags	@"EF_CUDA_TEXMODE_UNIFIED EF_CUDA_64BIT_ADDRESS EF_CUDA_ACCELERATORS EF_CUDA_SM90 EF_CUDA_VIRTUAL_SM(EF_CUDA_SM90)"
	.elftype	@"ET_EXEC"


//--------------------- .nv.info                  --------------------------
	.section	.nv.info,"",@"SHT_CUDA_INFO"
	.align	4


	//----- nvinfo : EIATTR_REGCOUNT
	.align		4
        /*0000*/ 	.byte	0x04, 0x2f
        /*0002*/ 	.short	(.L_1 - .L_0)
	.align		4
.L_0:
        /*0004*/ 	.word	index@(triton_poi_fused__softmax_convolution_18)
        /*0008*/ 	.word	0x00000015


	//----- nvinfo : EIATTR_MIN_STACK_SIZE
	.align		4
.L_1:
        /*000c*/ 	.byte	0x04, 0x12
        /*000e*/ 	.short	(.L_3 - .L_2)
	.align		4
.L_2:
        /*0010*/ 	.word	index@(triton_poi_fused__softmax_convolution_18)
        /*0014*/ 	.word	0x00000000


	//----- nvinfo : EIATTR_FRAME_SIZE
	.align		4
.L_3:
        /*0018*/ 	.byte	0x04, 0x11
        /*001a*/ 	.short	(.L_5 - .L_4)
	.align		4
.L_4:
        /*001c*/ 	.word	index@(triton_poi_fused__softmax_convolution_18)
        /*0020*/ 	.word	0x00000000


	//----- nvinfo : EIATTR_MIN_STACK_SIZE
	.align		4
.L_5:
        /*0024*/ 	.byte	0x04, 0x12
        /*0026*/ 	.short	(.L_7 - .L_6)
	.align		4
.L_6:
        /*0028*/ 	.word	index@(triton_poi_fused__softmax_convolution_18)
        /*002c*/ 	.word	0x00000000
.L_7:


//--------------------- .nv.info.triton_poi_fused__softmax_convolution_18 --------------------------
	.section	.nv.info.triton_poi_fused__softmax_convolution_18,"",@"SHT_CUDA_INFO"
	.sectionflags	@""
	.align	4


	//----- nvinfo : EIATTR_CUDA_API_VERSION
	.align		4
        /*0000*/ 	.byte	0x04, 0x37
        /*0002*/ 	.short	(.L_9 - .L_8)
.L_8:
        /*0004*/ 	.word	0x0000007c


	//----- nvinfo : EIATTR_KPARAM_INFO
	.align		4
.L_9:
        /*0008*/ 	.byte	0x04, 0x17
        /*000a*/ 	.short	(.L_11 - .L_10)
.L_10:
        /*000c*/ 	.word	0x00000000
        /*0010*/ 	.short	0x0004
        /*0012*/ 	.short	0x0020
        /*0014*/ 	.byte	0x00, 0xf0, 0x11, 0x00


	//----- nvinfo : EIATTR_KPARAM_INFO
	.align		4
.L_11:
        /*0018*/ 	.byte	0x04, 0x17
        /*001a*/ 	.short	(.L_13 - .L_12)
.L_12:
        /*001c*/ 	.word	0x00000000
        /*0020*/ 	.short	0x0003
        /*0022*/ 	.short	0x0018
        /*0024*/ 	.byte	0x00, 0xf4, 0x21, 0x00


	//----- nvinfo : EIATTR_KPARAM_INFO
	.align		4
.L_13:
        /*0028*/ 	.byte	0x04, 0x17
        /*002a*/ 	.short	(.L_15 - .L_14)
.L_14:
        /*002c*/ 	.word	0x00000000
        /*0030*/ 	.short	0x0002
        /*0032*/ 	.short	0x0010
        /*0034*/ 	.byte	0x00, 0xf4, 0x21, 0x00


	//----- nvinfo : EIATTR_KPARAM_INFO
	.align		4
.L_15:
        /*0038*/ 	.byte	0x04, 0x17
        /*003a*/ 	.short	(.L_17 - .L_16)
.L_16:
        /*003c*/ 	.word	0x00000000
        /*0040*/ 	.short	0x0001
        /*0042*/ 	.short	0x0008
        /*0044*/ 	.byte	0x00, 0xf4, 0x21, 0x00


	//----- nvinfo : EIATTR_KPARAM_INFO
	.align		4
.L_17:
        /*0048*/ 	.byte	0x04, 0x17
        /*004a*/ 	.short	(.L_19 - .L_18)
.L_18:
        /*004c*/ 	.word	0x00000000
        /*0050*/ 	.short	0x0000
        /*0052*/ 	.short	0x0000
        /*0054*/ 	.byte	0x00, 0xf4, 0x21, 0x00


	//----- nvinfo : EIATTR_SPARSE_MMA_MASK
	.align		4
.L_19:
        /*0058*/ 	.byte	0x03, 0x50
        /*005a*/ 	.short	0x0000


	//----- nvinfo : EIATTR_MAXREG_COUNT
	.align		4
        /*005c*/ 	.byte	0x03, 0x1b
        /*005e*/ 	.short	0x00ff


	//----- nvinfo : EIATTR_EXIT_INSTR_OFFSETS
	.align		4
        /*0060*/ 	.byte	0x04, 0x1c
        /*0062*/ 	.short	(.L_21 - .L_20)


	//   ....[0]....
.L_20:
        /*0064*/ 	.word	0x000005d0


	//----- nvinfo : EIATTR_REQNTID
	.align		4
.L_21:
        /*0068*/ 	.byte	0x04, 0x10
        /*006a*/ 	.short	(.L_23 - .L_22)
.L_22:
        /*006c*/ 	.word	0x00000080
        /*0070*/ 	.word	0x00000001
        /*0074*/ 	.word	0x00000001


	//----- nvinfo : EIATTR_CBANK_PARAM_SIZE
	.align		4
.L_23:
        /*0078*/ 	.byte	0x03, 0x19
        /*007a*/ 	.short	0x0024


	//----- nvinfo : EIATTR_PARAM_CBANK
	.align		4
        /*007c*/ 	.byte	0x04, 0x0a
        /*007e*/ 	.short	(.L_25 - .L_24)
	.align		4
.L_24:
        /*0080*/ 	.word	index@(.nv.constant0.triton_poi_fused__softmax_convolution_18)
        /*0084*/ 	.short	0x0210
        /*0086*/ 	.short	0x0024


	//----- nvinfo : EIATTR_SW_WAR
	.align		4
.L_25:
        /*0088*/ 	.byte	0x04, 0x36
        /*008a*/ 	.short	(.L_27 - .L_26)
.L_26:
        /*008c*/ 	.word	0x00000008
.L_27:


//--------------------- .nv.callgraph             --------------------------
	.section	.nv.callgraph,"",@"SHT_CUDA_CALLGRAPH"
	.align	4
	.sectionentsize	8
	.align		4
        /*0000*/ 	.word	0x00000000
	.align		4
        /*0004*/ 	.word	0xffffffff
	.align		4
        /*0008*/ 	.word	0x00000000
	.align		4
        /*000c*/ 	.word	0xfffffffe
	.align		4
        /*0010*/ 	.word	0x00000000
	.align		4
        /*0014*/ 	.word	0xfffffffd
	.align		4
        /*0018*/ 	.word	0x00000000
	.align		4
        /*001c*/ 	.word	0xfffffffc


//--------------------- .text.triton_poi_fused__softmax_convolution_18 --------------------------
	.section	.text.triton_poi_fused__softmax_convolution_18,"ax",@progbits
	.align	128
        .global         triton_poi_fused__softmax_convolution_18
        .type           triton_poi_fused__softmax_convolution_18,@function
        .size           triton_poi_fused__softmax_convolution_18,(.L_x_1 - triton_poi_fused__softmax_convolution_18)
        .other          triton_poi_fused__softmax_convolution_18,@"STO_CUDA_ENTRY STV_DEFAULT"
triton_poi_fused__softmax_convolution_18:
.text.triton_poi_fused__softmax_convolution_18:
[----:B------:R-:W-:Y:S01]  /*0000*/  LDC R1, c[0x0][0x28] ;  /* 0x00000a00ff017b82 */ /* 0x000fe20000000800 */
[----:B------:R-:W1:Y:S07]  /*0010*/  S2R R0, SR_TID.X ;  /* 0x0000000000007919 */ /* 0x000e6e0000002100 */
[----:B------:R-:W2:Y:S01]  /*0020*/  LDC.64 R6, c[0x0][0x218] ;  /* 0x00008600ff067b82 */ /* 0x000ea20000000a00 */
[----:B------:R-:W-:Y:S01]  /*0030*/  ULDC.64 UR4, c[0x0][0x208] ;  /* 0x0000820000047ab9 */ /* 0x000fe20000000a00 */
[----:B------:R-:W3:Y:S06]  /*0040*/  S2R R11, SR_CTAID.X ;  /* 0x00000000000b7919 */ /* 0x000eec0000002500 */
[----:B------:R-:W4:Y:S08]  /*0050*/  LDC.64 R2, c[0x0][0x210] ;  /* 0x00008400ff027b82 */ /* 0x000f300000000a00 */
[----:B------:R-:W5:Y:S01]  /*0060*/  LDC.64 R4, c[0x0][0x220] ;  /* 0x00008800ff047b82 */ /* 0x000f620000000a00 */
[----:B-1----:R-:W-:-:S04]  /*0070*/  SHF.L.U32 R0, R0, 0x2, RZ ;  /* 0x0000000200007819 */ /* 0x002fc800000006ff */
[----:B------:R-:W-:Y:S02]  /*0080*/  LOP3.LUT R0, R0, 0x1fc, RZ, 0xc0, !PT ;  /* 0x000001fc00007812 */ /* 0x000fe400078ec0ff */
[----:B---3--:R-:W-:Y:S02]  /*0090*/  SHF.R.S32.HI R12, RZ, 0x16, R11 ;  /* 0x00000016ff0c7819 */ /* 0x008fe4000001140b */
[----:B------:R-:W-:Y:S02]  /*00a0*/  LEA R9, R11, R0, 0x9 ;  /* 0x000000000b097211 */ /* 0x000fe400078e48ff */
[----:B------:R-:W-:Y:S02]  /*00b0*/  SGXT R12, R12, 0x1 ;  /* 0x000000010c0c781a */ /* 0x000fe40000000200 */
[----:B------:R-:W-:Y:S01]  /*00c0*/  SHF.R.S32.HI R0, RZ, 0x1f, R9 ;  /* 0x0000001fff007819 */ /* 0x000fe20000011409 */
[----:B----4-:R-:W-:Y:S01]  /*00d0*/  IMAD.WIDE R2, R9, 0x4, R2 ;  /* 0x0000000409027825 */ /* 0x010fe200078e0202 */
[----:B------:R-:W-:-:S02]  /*00e0*/  LEA.HI R12, R12, R9, RZ, 0xe ;  /* 0x000000090c0c7211 */ /* 0x000fc400078f70ff */
[----:B------:R-:W-:Y:S02]  /*00f0*/  LEA.HI R0, R0, R9, RZ, 0xc ;  /* 0x0000000900007211 */ /* 0x000fe400078f60ff */
[----:B------:R-:W-:Y:S02]  /*0100*/  SHF.R.S32.HI R13, RZ, 0xe, R12 ;  /* 0x0000000eff0d7819 */ /* 0x000fe4000001140c */
[----:B------:R-:W-:Y:S02]  /*0110*/  SHF.R.S32.HI R8, RZ, 0xc, R0 ;  /* 0x0000000cff087819 */ /* 0x000fe40000011400 */
[----:B------:R-:W-:Y:S02]  /*0120*/  LOP3.LUT R0, R0, 0xfffff000, RZ, 0xc0, !PT ;  /* 0xfffff00000007812 */ /* 0x000fe400078ec0ff */
[----:B------:R-:W-:Y:S02]  /*0130*/  LEA.HI R10, R8, R8, RZ, 0x2 ;  /* 0x00000008080a7211 */ /* 0x000fe400078f10ff */
[----:B------:R-:W-:-:S02]  /*0140*/  IADD3 R0, R9, -R0, RZ ;  /* 0x8000000009007210 */ /* 0x000fc40007ffe0ff */
[----:B------:R-:W-:Y:S02]  /*0150*/  LOP3.LUT R11, R10, 0xfffffffc, RZ, 0xc0, !PT ;  /* 0xfffffffc0a0b7812 */ /* 0x000fe400078ec0ff */
[----:B------:R-:W-:Y:S02]  /*0160*/  LEA R15, R13, R0, 0xc ;  /* 0x000000000d0f7211 */ /* 0x000fe400078e60ff */
[----:B------:R-:W-:Y:S01]  /*0170*/  IADD3 R11, R8, -R11, RZ ;  /* 0x8000000b080b7210 */ /* 0x000fe20007ffe0ff */
[----:B------:R-:W1:Y:S04]  /*0180*/  LDC.64 R12, c[0x0][0x228] ;  /* 0x00008a00ff0c7b82 */ /* 0x000e680000000a00 */
[----:B--2---:R-:W-:-:S04]  /*0190*/  IMAD.WIDE R16, R11, 0x4, R6 ;  /* 0x000000040b107825 */ /* 0x004fc800078e0206 */
[C---:B-----5:R-:W-:Y:S01]  /*01a0*/  IMAD.WIDE R8, R15.reuse, 0x4, R4 ;  /* 0x000000040f087825 */ /* 0x060fe200078e0204 */
[----:B------:R-:W2:Y:S04]  /*01b0*/  LDG.E.EL R0, desc[UR4][R16.64] ;  /* 0x0000000410007981 */ /* 0x000ea8000c2e1900 */
[----:B------:R-:W2:Y:S04]  /*01c0*/  LDG.E.128 R4, desc[UR4][R2.64] ;  /* 0x0000000402047981 */ /* 0x000ea8000c1e1d00 */
[----:B------:R-:W3:Y:S01]  /*01d0*/  LDG.E.EL.128 R8, desc[UR4][R8.64] ;  /* 0x0000000408087981 */ /* 0x000ee2000c2e1d00 */
[----:B-1----:R-:W-:-:S06]  /*01e0*/  IMAD.WIDE R12, R15, 0x4, R12 ;  /* 0x000000040f0c7825 */ /* 0x002fcc00078e020c */
[----:B------:R-:W4:Y:S01]  /*01f0*/  LDG.E.EL.128 R12, desc[UR4][R12.64] ;  /* 0x000000040c0c7981 */ /* 0x000f22000c2e1d00 */
[--C-:B--2---:R-:W-:Y:S01]  /*0200*/  FADD R18, R7, R0.reuse ;  /* 0x0000000007127221 */ /* 0x104fe20000000000 */
[--C-:B------:R-:W-:Y:S01]  /*0210*/  FADD R7, R4, R0.reuse ;  /* 0x0000000004077221 */ /* 0x100fe20000000000 */
[--C-:B------:R-:W-:Y:S01]  /*0220*/  FADD R4, R5, R0.reuse ;  /* 0x0000000005047221 */ /* 0x100fe20000000000 */
[----:B------:R-:W-:Y:S01]  /*0230*/  FADD R5, R6, R0 ;  /* 0x0000000006057221 */ /* 0x000fe20000000000 */
[----:B---3--:R-:W-:Y:S01]  /*0240*/  FADD R11, -R11, R18 ;  /* 0x000000120b0b7221 */ /* 0x008fe20000000100 */
[----:B------:R-:W-:Y:S01]  /*0250*/  FADD R7, -R8, R7 ;  /* 0x0000000708077221 */ /* 0x000fe20000000100 */
[----:B------:R-:W-:Y:S01]  /*0260*/  FADD R4, -R9, R4 ;  /* 0x0000000409047221 */ /* 0x000fe20000000100 */
[----:B------:R-:W-:Y:S01]  /*0270*/  FADD R5, -R10, R5 ;  /* 0x000000050a057221 */ /* 0x000fe20000000100 */
[----:B------:R-:W-:Y:S01]  /*0280*/  FMUL R11, R11, 1.4426950216293334961 ;  /* 0x3fb8aa3b0b0b7820 */ /* 0x000fe20000400000 */
[----:B------:R-:W-:Y:S01]  /*0290*/  FMUL R7, R7, 1.4426950216293334961 ;  /* 0x3fb8aa3b07077820 */ /* 0x000fe20000400000 */
[----:B------:R-:W-:Y:S01]  /*02a0*/  FMUL R8, R4, 1.4426950216293334961 ;  /* 0x3fb8aa3b04087820 */ /* 0x000fe20000400000 */
[----:B------:R-:W-:-:S02]  /*02b0*/  FMUL R0, R5, 1.4426950216293334961 ;  /* 0x3fb8aa3b05007820 */ /* 0x000fc40000400000 */
[----:B------:R-:W-:Y:S02]  /*02c0*/  FSETP.GEU.AND P4, PT, R11, -126, PT ;  /* 0xc2fc00000b00780b */ /* 0x000fe40003f8e000 */
[----:B------:R-:W-:Y:S02]  /*02d0*/  FSETP.GEU.AND P6, PT, R7, -126, PT ;  /* 0xc2fc00000700780b */ /* 0x000fe40003fce000 */
[----:B------:R-:W-:Y:S02]  /*02e0*/  FSETP.GEU.AND P3, PT, R8, -126, PT ;  /* 0xc2fc00000800780b */ /* 0x000fe40003f6e000 */
[C---:B----4-:R-:W-:Y:S02]  /*02f0*/  FSETP.GT.AND P0, PT, |R15|.reuse, 8.50705917302346158658e+37, PT ;  /* 0x7e8000000f00780b */ /* 0x050fe40003f04200 */
[----:B------:R-:W-:Y:S02]  /*0300*/  FSETP.GT.AND P5, PT, |R12|, 8.50705917302346158658e+37, PT ;  /* 0x7e8000000c00780b */ /* 0x000fe40003fa4200 */
[----:B------:R-:W-:-:S02]  /*0310*/  FSETP.GEU.AND P2, PT, |R15|, 1.175494350822287508e-38, PT ;  /* 0x008000000f00780b */ /* 0x000fc40003f4e200 */
[----:B------:R-:W-:Y:S01]  /*0320*/  FSETP.GEU.AND P1, PT, |R12|, 1.175494350822287508e-38, PT ;  /* 0x008000000c00780b */ /* 0x000fe20003f2e200 */
[----:B------:R-:W-:Y:S02]  /*0330*/  @!P4 FMUL R11, R11, 0.5 ;  /* 0x3f0000000b0bc820 */ /* 0x000fe40000400000 */
[----:B------:R-:W-:Y:S02]  /*0340*/  @!P6 FMUL R7, R7, 0.5 ;  /* 0x3f0000000707e820 */ /* 0x000fe40000400000 */
[----:B------:R-:W-:Y:S02]  /*0350*/  @!P3 FMUL R8, R8, 0.5 ;  /* 0x3f0000000808b820 */ /* 0x000fe40000400000 */
[----:B------:R-:W1:Y:S01]  /*0360*/  MUFU.EX2 R11, R11 ;  /* 0x0000000b000b7308 */ /* 0x000e620000000800 */
[----:B------:R-:W-:Y:S01]  /*0370*/  @P0 FMUL R15, R15, 0.25 ;  /* 0x3e8000000f0f0820 */ /* 0x000fe20000400000 */
[----:B------:R-:W-:-:S03]  /*0380*/  @P5 FMUL R12, R12, 0.25 ;  /* 0x3e8000000c0c5820 */ /* 0x000fc60000400000 */
[----:B------:R-:W-:Y:S01]  /*0390*/  @!P2 FMUL R15, R15, 16777216 ;  /* 0x4b8000000f0fa820 */ /* 0x000fe20000400000 */
[----:B------:R-:W-:Y:S02]  /*03a0*/  @!P1 FMUL R12, R12, 16777216 ;  /* 0x4b8000000c0c9820 */ /* 0x000fe40000400000 */
[----:B------:R-:W2:Y:S01]  /*03b0*/  MUFU.EX2 R4, R7 ;  /* 0x0000000700047308 */ /* 0x000ea20000000800 */
[----:B-1----:R-:W-:-:S07]  /*03c0*/  @!P4 FMUL R11, R11, R11 ;  /* 0x0000000b0b0bc220 */ /* 0x002fce0000400000 */
[----:B------:R-:W1:Y:S01]  /*03d0*/  MUFU.EX2 R5, R8 ;  /* 0x0000000800057308 */ /* 0x000e620000000800 */
[----:B------:R-:W-:Y:S01]  /*03e0*/  FSETP.GT.AND P4, PT, |R13|, 8.50705917302346158658e+37, PT ;  /* 0x7e8000000d00780b */ /* 0x000fe20003f84200 */
[----:B------:R-:W-:Y:S01]  /*03f0*/  @P0 FMUL R11, R11, 0.25 ;  /* 0x3e8000000b0b0820 */ /* 0x000fe20000400000 */
[----:B------:R-:W-:Y:S01]  /*0400*/  FSETP.GEU.AND P0, PT, R0, -126, PT ;  /* 0xc2fc00000000780b */ /* 0x000fe20003f0e000 */
[----:B--2---:R-:W-:Y:S01]  /*0410*/  @!P6 FMUL R4, R4, R4 ;  /* 0x000000040404e220 */ /* 0x004fe20000400000 */
[----:B------:R-:W-:-:S03]  /*0420*/  FSETP.GEU.AND P6, PT, |R13|, 1.175494350822287508e-38, PT ;  /* 0x008000000d00780b */ /* 0x000fc60003fce200 */
[----:B------:R-:W2:Y:S01]  /*0430*/  MUFU.RCP R10, R15 ;  /* 0x0000000f000a7308 */ /* 0x000ea20000001000 */
[----:B------:R-:W-:Y:S01]  /*0440*/  @!P2 FMUL R11, R11, 16777216 ;  /* 0x4b8000000b0ba820 */ /* 0x000fe20000400000 */
[----:B------:R-:W-:Y:S01]  /*0450*/  @P5 FMUL R4, R4, 0.25 ;  /* 0x3e80000004045820 */ /* 0x000fe20000400000 */
[----:B------:R-:W-:-:S03]  /*0460*/  FSETP.GT.AND P5, PT, |R14|, 8.50705917302346158658e+37, PT ;  /* 0x7e8000000e00780b */ /* 0x000fc60003fa4200 */
[----:B------:R-:W-:Y:S01]  /*0470*/  @P4 FMUL R13, R13, 0.25 ;  /* 0x3e8000000d0d4820 */ /* 0x000fe20000400000 */
[----:B-1----:R-:W-:Y:S01]  /*0480*/  @!P3 FMUL R5, R5, R5 ;  /* 0x000000050505b220 */ /* 0x002fe20000400000 */
[----:B------:R-:W-:Y:S01]  /*0490*/  FSETP.GEU.AND P3, PT, |R14|, 1.175494350822287508e-38, PT ;  /* 0x008000000e00780b */ /* 0x000fe20003f6e200 */
[----:B------:R-:W-:Y:S01]  /*04a0*/  @!P0 FMUL R0, R0, 0.5 ;  /* 0x3f00000000008820 */ /* 0x000fe20000400000 */
[----:B------:R-:W1:Y:S01]  /*04b0*/  MUFU.RCP R9, R12 ;  /* 0x0000000c00097308 */ /* 0x000e620000001000 */
[----:B------:R-:W-:Y:S01]  /*04c0*/  @P4 FMUL R5, R5, 0.25 ;  /* 0x3e80000005054820 */ /* 0x000fe20000400000 */
[----:B------:R-:W-:Y:S01]  /*04d0*/  @!P1 FMUL R4, R4, 16777216 ;  /* 0x4b80000004049820 */ /* 0x000fe20000400000 */
[----:B------:R-:W-:Y:S02]  /*04e0*/  @!P6 FMUL R13, R13, 16777216 ;  /* 0x4b8000000d0de820 */ /* 0x000fe40000400000 */
[----:B------:R-:W-:Y:S01]  /*04f0*/  @!P6 FMUL R5, R5, 16777216 ;  /* 0x4b8000000505e820 */ /* 0x000fe20000400000 */
[----:B--2---:R-:W-:Y:S01]  /*0500*/  FMUL R7, R10, R11 ;  /* 0x0000000b0a077220 */ /* 0x004fe20000400000 */
[----:B------:R-:W-:Y:S01]  /*0510*/  @P5 FMUL R14, R14, 0.25 ;  /* 0x3e8000000e0e5820 */ /* 0x000fe20000400000 */
[----:B------:R-:W2:Y:S03]  /*0520*/  MUFU.EX2 R6, R0 ;  /* 0x0000000000067308 */ /* 0x000ea60000000800 */
[----:B------:R-:W-:Y:S01]  /*0530*/  @!P3 FMUL R14, R14, 16777216 ;  /* 0x4b8000000e0eb820 */ /* 0x000fe20000400000 */
[----:B-1----:R-:W-:-:S04]  /*0540*/  FMUL R4, R9, R4 ;  /* 0x0000000409047220 */ /* 0x002fc80000400000 */
[----:B------:R-:W1:Y:S01]  /*0550*/  MUFU.RCP R8, R13 ;  /* 0x0000000d00087308 */ /* 0x000e620000001000 */
[----:B--2---:R-:W-:-:S07]  /*0560*/  @!P0 FMUL R6, R6, R6 ;  /* 0x0000000606068220 */ /* 0x004fce0000400000 */
[----:B------:R-:W2:Y:S01]  /*0570*/  MUFU.RCP R15, R14 ;  /* 0x0000000e000f7308 */ /* 0x000ea20000001000 */
[----:B------:R-:W-:-:S04]  /*0580*/  @P5 FMUL R6, R6, 0.25 ;  /* 0x3e80000006065820 */ /* 0x000fc80000400000 */
[----:B------:R-:W-:Y:S01]  /*0590*/  @!P3 FMUL R6, R6, 16777216 ;  /* 0x4b8000000606b820 */ /* 0x000fe20000400000 */
[----:B-1----:R-:W-:-:S03]  /*05a0*/  FMUL R5, R8, R5 ;  /* 0x0000000508057220 */ /* 0x002fc60000400000 */
[----:B--2---:R-:W-:-:S05]  /*05b0*/  FMUL R6, R15, R6 ;  /* 0x000000060f067220 */ /* 0x004fca0000400000 */
[----:B------:R-:W-:Y:S01]  /*05c0*/  STG.E.128 desc[UR4][R2.64], R4 ;  /* 0x0000000402007986 */ /* 0x000fe2000c101d04 */
[----:B------:R-:W-:Y:S05]  /*05d0*/  EXIT ;  /* 0x000000000000794d */ /* 0x000fea0003800000 */
.L_x_0:
[----:B------:R-:W-:-:S00]  /*05e0*/  BRA `(.L_x_0) ;  /* 0xfffffffc00fc7947 */ /* 0x000fc0000383ffff */
[----:B------:R-:W-:-:S00]  /*05f0*/  NOP ;  /* 0x0000000000007918 */ /* 0x000fc00000000000 */
        /* <DEDUP_REMOVED lines=8> */
.L_x_1:


//--------------------- .nv.constant0.triton_poi_fused__softmax_convolution_18 --------------------------
	.section	.nv.constant0.triton_poi_fused__softmax_convolution_18,"a",@progbits
	.sectionflags	@""
	.align	4
.nv.constant0.triton_poi_fused__softmax_convolution_18:
	.zero		564
